	.headerflags	@"EF_CUDA_TEXMODE_UNIFIED EF_CUDA_64BIT_ADDRESS EF_CUDA_ACCELERATORS EF_CUDA_SM90 EF_CUDA_VIRTUAL_SM(EF_CUDA_SM90)"
	.elftype	@"ET_EXEC"


//--------------------- .nv.info                  --------------------------
	.section	.nv.info,"",@"SHT_CUDA_INFO"
	.align	4


	//----- nvinfo : EIATTR_REGCOUNT
	.align		4
        /*0000*/ 	.byte	0x04, 0x2f
        /*0002*/ 	.short	(.L_3 - .L_2)
	.align		4
.L_2:
        /*0004*/ 	.word	index@(triton_poi_fused__native_batch_norm_legit_no_training_add_relu_27)
        /*0008*/ 	.word	0x00000030


	//----- nvinfo : EIATTR_MIN_STACK_SIZE
	.align		4
.L_3:
        /*000c*/ 	.byte	0x04, 0x12
        /*000e*/ 	.short	(.L_5 - .L_4)
	.align		4
.L_4:
        /*0010*/ 	.word	index@(triton_poi_fused__native_batch_norm_legit_no_training_add_relu_27)
        /*0014*/ 	.word	0x00000000


	//----- nvinfo : EIATTR_FRAME_SIZE
	.align		4
.L_5:
        /*0018*/ 	.byte	0x04, 0x11
        /*001a*/ 	.short	(.L_7 - .L_6)
	.align		4
.L_6:
        /*001c*/ 	.word	index@(triton_poi_fused__native_batch_norm_legit_no_training_add_relu_27)
        /*0020*/ 	.word	0x00000000


	//----- nvinfo : EIATTR_MIN_STACK_SIZE
	.align		4
.L_7:
        /*0024*/ 	.byte	0x04, 0x12
        /*0026*/ 	.short	(.L_9 - .L_8)
	.align		4
.L_8:
        /*0028*/ 	.word	index@(triton_poi_fused__native_batch_norm_legit_no_training_add_relu_27)
        /*002c*/ 	.word	0x00000000
.L_9:


//--------------------- .nv.info.triton_poi_fused__native_batch_norm_legit_no_training_add_relu_27 --------------------------
	.section	.nv.info.triton_poi_fused__native_batch_norm_legit_no_training_add_relu_27,"",@"SHT_CUDA_INFO"
	.sectionflags	@""
	.align	4


	//----- nvinfo : EIATTR_CUDA_API_VERSION
	.align		4
        /*0000*/ 	.byte	0x04, 0x37
        /*0002*/ 	.short	(.L_11 - .L_10)
.L_10:
        /*0004*/ 	.word	0x0000007c


	//----- nvinfo : EIATTR_KPARAM_INFO
	.align		4
.L_11:
        /*0008*/ 	.byte	0x04, 0x17
        /*000a*/ 	.short	(.L_13 - .L_12)
.L_12:
        /*000c*/ 	.word	0x00000000
        /*0010*/ 	.short	0x000b
        /*0012*/ 	.short	0x0058
        /*0014*/ 	.byte	0x00, 0xf0, 0x11, 0x00


	//----- nvinfo : EIATTR_KPARAM_INFO
	.align		4
.L_13:
        /*0018*/ 	.byte	0x04, 0x17
        /*001a*/ 	.short	(.L_15 - .L_14)
.L_14:
        /*001c*/ 	.word	0x00000000
        /*0020*/ 	.short	0x000a
        /*0022*/ 	.short	0x0050
        /*0024*/ 	.byte	0x00, 0xf4, 0x21, 0x00


	//----- nvinfo : EIATTR_KPARAM_INFO
	.align		4
.L_15:
        /*0028*/ 	.byte	0x04, 0x17
        /*002a*/ 	.short	(.L_17 - .L_16)
.L_16:
        /*002c*/ 	.word	0x00000000
        /*0030*/ 	.short	0x0009
        /*0032*/ 	.short	0x0048
        /*0034*/ 	.byte	0x00, 0xf4, 0x21, 0x00


	//----- nvinfo : EIATTR_KPARAM_INFO
	.align		4
.L_17:
        /*0038*/ 	.byte	0x04, 0x17
        /*003a*/ 	.short	(.L_19 - .L_18)
.L_18:
        /*003c*/ 	.word	0x00000000
        /*0040*/ 	.short	0x0008
        /*0042*/ 	.short	0x0040
        /*0044*/ 	.byte	0x00, 0xf4, 0x21, 0x00


	//----- nvinfo : EIATTR_KPARAM_INFO
	.align		4
.L_19:
        /*0048*/ 	.byte	0x04, 0x17
        /*004a*/ 	.short	(.L_21 - .L_20)
.L_20:
        /*004c*/ 	.word	0x00000000
        /*0050*/ 	.short	0x0007
        /*0052*/ 	.short	0x0038
        /*0054*/ 	.byte	0x00, 0xf4, 0x21, 0x00


	//----- nvinfo : EIATTR_KPARAM_INFO
	.align		4
.L_21:
        /*0058*/ 	.byte	0x04, 0x17
        /*005a*/ 	.short	(.L_23 - .L_22)
.L_22:
        /*005c*/ 	.word	0x00000000
        /*0060*/ 	.short	0x0006
        /*0062*/ 	.short	0x0030
        /*0064*/ 	.byte	0x00, 0xf4, 0x21, 0x00


	//----- nvinfo : EIATTR_KPARAM_INFO
	.align		4
.L_23:
        /*0068*/ 	.byte	0x04, 0x17
        /*006a*/ 	.short	(.L_25 - .L_24)
.L_24:
        /*006c*/ 	.word	0x00000000
        /*0070*/ 	.short	0x0005
        /*0072*/ 	.short	0x0028
        /*0074*/ 	.byte	0x00, 0xf4, 0x21, 0x00


	//----- nvinfo : EIATTR_KPARAM_INFO
	.align		4
.L_25:
        /*0078*/ 	.byte	0x04, 0x17
        /*007a*/ 	.short	(.L_27 - .L_26)
.L_26:
        /*007c*/ 	.word	0x00000000
        /*0080*/ 	.short	0x0004
        /*0082*/ 	.short	0x0020
        /*0084*/ 	.byte	0x00, 0xf4, 0x21, 0x00


	//----- nvinfo : EIATTR_KPARAM_INFO
	.align		4
.L_27:
        /*0088*/ 	.byte	0x04, 0x17
        /*008a*/ 	.short	(.L_29 - .L_28)
.L_28:
        /*008c*/ 	.word	0x00000000
        /*0090*/ 	.short	0x0003
        /*0092*/ 	.short	0x0018
        /*0094*/ 	.byte	0x00, 0xf4, 0x21, 0x00


	//----- nvinfo : EIATTR_KPARAM_INFO
	.align		4
.L_29:
        /*0098*/ 	.byte	0x04, 0x17
        /*009a*/ 	.short	(.L_31 - .L_30)
.L_30:
        /*009c*/ 	.word	0x00000000
        /*00a0*/ 	.short	0x0002
        /*00a2*/ 	.short	0x0010
        /*00a4*/ 	.byte	0x00, 0xf4, 0x21, 0x00


	//----- nvinfo : EIATTR_KPARAM_INFO
	.align		4
.L_31:
        /*00a8*/ 	.byte	0x04, 0x17
        /*00aa*/ 	.short	(.L_33 - .L_32)
.L_32:
        /*00ac*/ 	.word	0x00000000
        /*00b0*/ 	.short	0x0001
        /*00b2*/ 	.short	0x0008
        /*00b4*/ 	.byte	0x00, 0xf4, 0x21, 0x00


	//----- nvinfo : EIATTR_KPARAM_INFO
	.align		4
.L_33:
        /*00b8*/ 	.byte	0x04, 0x17
        /*00ba*/ 	.short	(.L_35 - .L_34)
.L_34:
        /*00bc*/ 	.word	0x00000000
        /*00c0*/ 	.short	0x0000
        /*00c2*/ 	.short	0x0000
        /*00c4*/ 	.byte	0x00, 0xf4, 0x21, 0x00


	//----- nvinfo : EIATTR_SPARSE_MMA_MASK
	.align		4
.L_35:
        /*00c8*/ 	.byte	0x03, 0x50
        /*00ca*/ 	.short	0x0000


	//----- nvinfo : EIATTR_MAXREG_COUNT
	.align		4
        /*00cc*/ 	.byte	0x03, 0x1b
        /*00ce*/ 	.short	0x00ff


	//----- nvinfo : EIATTR_EXIT_INSTR_OFFSETS
	.align		4
        /*00d0*/ 	.byte	0x04, 0x1c
        /*00d2*/ 	.short	(.L_37 - .L_36)


	//   ....[0]....
.L_36:
        /*00d4*/ 	.word	0x000012d0


	//----- nvinfo : EIATTR_REQNTID
	.align		4
.L_37:
        /*00d8*/ 	.byte	0x04, 0x10
        /*00da*/ 	.short	(.L_39 - .L_38)
.L_38:
        /*00dc*/ 	.word	0x00000080
        /*00e0*/ 	.word	0x00000001
        /*00e4*/ 	.word	0x00000001


	//----- nvinfo : EIATTR_CBANK_PARAM_SIZE
	.align		4
.L_39:
        /*00e8*/ 	.byte	0x03, 0x19
        /*00ea*/ 	.short	0x005c


	//----- nvinfo : EIATTR_PARAM_CBANK
	.align		4
        /*00ec*/ 	.byte	0x04, 0x0a
        /*00ee*/ 	.short	(.L_41 - .L_40)
	.align		4
.L_40:
        /*00f0*/ 	.word	index@(.nv.constant0.triton_poi_fused__native_batch_norm_legit_no_training_add_relu_27)
        /*00f4*/ 	.short	0x0210
        /*00f6*/ 	.short	0x005c


	//----- nvinfo : EIATTR_SW_WAR
	.align		4
.L_41:
        /*00f8*/ 	.byte	0x04, 0x36
        /*00fa*/ 	.short	(.L_43 - .L_42)
.L_42:
        /*00fc*/ 	.word	0x00000008
.L_43:


//--------------------- .nv.callgraph             --------------------------
	.section	.nv.callgraph,"",@"SHT_CUDA_CALLGRAPH"
	.align	4
	.sectionentsize	8
	.align		4
        /*0000*/ 	.word	0x00000000
	.align		4
        /*0004*/ 	.word	0xffffffff
	.align		4
        /*0008*/ 	.word	0x00000000
	.align		4
        /*000c*/ 	.word	0xfffffffe
	.align		4
        /*0010*/ 	.word	0x00000000
	.align		4
        /*0014*/ 	.word	0xfffffffd
	.align		4
        /*0018*/ 	.word	0x00000000
	.align		4
        /*001c*/ 	.word	0xfffffffc


//--------------------- .nv.constant4             --------------------------
	.section	.nv.constant4,"a",@progbits
	.align	8
	.align		8
.nv.constant4:
        /*0000*/ 	.dword	_$_str
	.align		8
        /*0008*/ 	.dword	_$_str_$_2


//--------------------- .text.triton_poi_fused__native_batch_norm_legit_no_training_add_relu_27 --------------------------
	.section	.text.triton_poi_fused__native_batch_norm_legit_no_training_add_relu_27,"ax",@progbits
	.align	128
        .global         triton_poi_fused__native_batch_norm_legit_no_training_add_relu_27
        .type           triton_poi_fused__native_batch_norm_legit_no_training_add_relu_27,@function
        .size           triton_poi_fused__native_batch_norm_legit_no_training_add_relu_27,(.L_x_1 - triton_poi_fused__native_batch_norm_legit_no_training_add_relu_27)
        .other          triton_poi_fused__native_batch_norm_legit_no_training_add_relu_27,@"STO_CUDA_ENTRY STV_DEFAULT"
triton_poi_fused__native_batch_norm_legit_no_training_add_relu_27:
.text.triton_poi_fused__native_batch_norm_legit_no_training_add_relu_27:
[----:B------:R-:W-:Y:S01]  /*0000*/  LDC R1, c[0x0][0x28] ;  /* 0x00000a00ff017b82 */ /* 0x000fe20000000800 */
[----:B------:R-:W1:Y:S07]  /*0010*/  S2R R0, SR_TID.X ;  /* 0x0000000000007919 */ /* 0x000e6e0000002100 */
[----:B------:R-:W2:Y:S01]  /*0020*/  LDC.64 R20, c[0x0][0x228] ;  /* 0x00008a00ff147b82 */ /* 0x000ea20000000a00 */
[----:B------:R-:W-:Y:S01]  /*0030*/  ULDC.64 UR4, c[0x0][0x208] ;  /* 0x0000820000047ab9 */ /* 0x000fe20000000a00 */
[----:B------:R-:W3:Y:S06]  /*0040*/  S2R R5, SR_CTAID.X ;  /* 0x0000000000057919 */ /* 0x000eec0000002500 */
[----:B------:R-:W4:Y:S08]  /*0050*/  LDC.64 R30, c[0x0][0x220] ;  /* 0x00008800ff1e7b82 */ /* 0x000f300000000a00 */
[----:B------:R-:W5:Y:S08]  /*0060*/  LDC.64 R28, c[0x0][0x218] ;  /* 0x00008600ff1c7b82 */ /* 0x000f700000000a00 */
[----:B------:R-:W5:Y:S01]  /*0070*/  LDC.64 R42, c[0x0][0x230] ;  /* 0x00008c00ff2a7b82 */ /* 0x000f620000000a00 */
[----:B-1----:R-:W-:-:S07]  /*0080*/  SHF.L.U32 R0, R0, 0x2, RZ ;  /* 0x0000000200007819 */ /* 0x002fce00000006ff */
[----:B------:R-:W1:Y:S01]  /*0090*/  LDC.64 R40, c[0x0][0x238] ;  /* 0x00008e00ff287b82 */ /* 0x000e620000000a00 */
[----:B---3--:R-:W-:Y:S02]  /*00a0*/  SHF.R.S32.HI R3, RZ, 0x15, R5 ;  /* 0x00000015ff037819 */ /* 0x008fe40000011405 */
[----:B------:R-:W-:Y:S02]  /*00b0*/  LOP3.LUT R0, R0, 0x1fc, RZ, 0xc0, !PT ;  /* 0x000001fc00007812 */ /* 0x000fe400078ec0ff */
[----:B------:R-:W-:Y:S02]  /*00c0*/  SGXT R3, R3, 0x1 ;  /* 0x000000010303781a */ /* 0x000fe40000000200 */
[----:B------:R-:W-:-:S04]  /*00d0*/  LEA R0, R5, R0, 0xa ;  /* 0x0000000005007211 */ /* 0x000fc800078e50ff */
[----:B------:R-:W-:-:S04]  /*00e0*/  LEA.HI R2, R3, R0, RZ, 0xb ;  /* 0x0000000003027211 */ /* 0x000fc800078f58ff */
[----:B------:R-:W-:-:S04]  /*00f0*/  LOP3.LUT R5, R2, 0xfffff800, RZ, 0xc0, !PT ;  /* 0xfffff80002057812 */ /* 0x000fc800078ec0ff */
[----:B------:R-:W-:-:S05]  /*0100*/  IADD3 R38, R0, -R5, RZ ;  /* 0x8000000500267210 */ /* 0x000fca0007ffe0ff */
[----:B--2---:R-:W-:-:S06]  /*0110*/  IMAD.WIDE R24, R38, 0x4, R20 ;  /* 0x0000000426187825 */ /* 0x004fcc00078e0214 */
[----:B------:R-:W2:Y:S01]  /*0120*/  LDG.E.EL.128 R24, desc[UR4][R24.64] ;  /* 0x0000000418187981 */ /* 0x000ea2000c2e1d00 */
[----:B----4-:R-:W-:-:S04]  /*0130*/  IMAD.WIDE R16, R38, 0x4, R30 ;  /* 0x0000000426107825 */ /* 0x010fc800078e021e */
[----:B-----5:R-:W-:Y:S02]  /*0140*/  IMAD.WIDE R28, R0, 0x4, R28 ;  /* 0x00000004001c7825 */ /* 0x020fe400078e021c */
[----:B------:R-:W3:Y:S04]  /*0150*/  LDG.E.EL.128 R16, desc[UR4][R16.64] ;  /* 0x0000000410107981 */ /* 0x000ee8000c2e1d00 */
[----:B------:R-:W3:Y:S01]  /*0160*/  LDG.E.128 R8, desc[UR4][R28.64] ;  /* 0x000000041c087981 */ /* 0x000ee2000c1e1d00 */
[----:B0-----:R-:W-:-:S04]  /*0170*/  IMAD.WIDE R4, R38, 0x4, R42 ;  /* 0x0000000426047825 */ /* 0x001fc800078e022a */
[----:B-1----:R-:W-:Y:S02]  /*0180*/  IMAD.WIDE R12, R38, 0x4, R40 ;  /* 0x00000004260c7825 */ /* 0x002fe400078e0228 */
[----:B------:R-:W4:Y:S04]  /*0190*/  LDG.E.EL.128 R4, desc[UR4][R4.64] ;  /* 0x0000000404047981 */ /* 0x000f28000c2e1d00 */
[----:B------:R-:W4:Y:S01]  /*01a0*/  LDG.E.EL.128 R12, desc[UR4][R12.64] ;  /* 0x000000040c0c7981 */ /* 0x000f22000c2e1d00 */
[----:B------:R-:W-:-:S04]  /*01b0*/  IADD3 R2, R0, 0x200, RZ ;  /* 0x0000020000027810 */ /* 0x000fc80007ffe0ff */
[----:B------:R-:W-:-:S04]  /*01c0*/  LEA.HI R3, R3, R2, RZ, 0xb ;  /* 0x0000000203037211 */ /* 0x000fc800078f58ff */
[----:B------:R-:W-:-:S04]  /*01d0*/  LOP3.LUT R37, R3, 0xfffff800, RZ, 0xc0, !PT ;  /* 0xfffff80003257812 */ /* 0x000fc800078ec0ff */
[----:B------:R-:W-:Y:S01]  /*01e0*/  IADD3 R37, R2, -R37, RZ ;  /* 0x8000002502257210 */ /* 0x000fe20007ffe0ff */
[----:B------:R-:W-:-:S04]  /*01f0*/  HFMA2.MMA R2, -RZ, RZ, 1.625, 0 ;  /* 0x3e800000ff027435 */ /* 0x000fc800000001ff */
[----:B------:R-:W-:-:S04]  /*0200*/  IMAD.WIDE R20, R37, 0x4, R20 ;  /* 0x0000000425147825 */ /* 0x000fc800078e0214 */
[----:B------:R-:W-:Y:S02]  /*0210*/  IMAD.WIDE R32, R37, 0x4, R30 ;  /* 0x0000000425207825 */ /* 0x000fe400078e021e */
[----:B------:R-:W5:Y:S04]  /*0220*/  LDG.E.128 R28, desc[UR4][R28.64+0x800] ;  /* 0x000800041c1c7981 */ /* 0x000f68000c1e1d00 */
[----:B------:R-:W5:Y:S01]  /*0230*/  LDG.E.EL.128 R32, desc[UR4][R32.64] ;  /* 0x0000000420207981 */ /* 0x000f62000c2e1d00 */
[----:B--2---:R-:W-:Y:S01]  /*0240*/  FADD R25, R25, 9.9999997473787516356e-06 ;  /* 0x3727c5ac19197421 */ /* 0x004fe20000000000 */
[----:B------:R-:W-:-:S03]  /*0250*/  FADD R23, R24, 9.9999997473787516356e-06 ;  /* 0x3727c5ac18177421 */ /* 0x000fc60000000000 */
[----:B------:R-:W0:Y:S08]  /*0260*/  MUFU.SQRT R24, R25 ;  /* 0x0000001900187308 */ /* 0x000e300000002000 */
[----:B------:R-:W1:Y:S01]  /*0270*/  MUFU.SQRT R22, R23 ;  /* 0x0000001700167308 */ /* 0x000e620000002000 */
[C---:B0-----:R-:W-:Y:S02]  /*0280*/  FSETP.GT.AND P1, PT, R24.reuse, 8.50705917302346158658e+37, PT ;  /* 0x7e8000001800780b */ /* 0x041fe40003f24000 */
[----:B------:R-:W-:-:S02]  /*0290*/  FSETP.GEU.AND P3, PT, R24, 1.175494350822287508e-38, PT ;  /* 0x008000001800780b */ /* 0x000fc40003f6e000 */
[C---:B-1----:R-:W-:Y:S02]  /*02a0*/  FSETP.GT.AND P0, PT, R22.reuse, 8.50705917302346158658e+37, PT ;  /* 0x7e8000001600780b */ /* 0x042fe40003f04000 */
[----:B------:R-:W-:-:S07]  /*02b0*/  FSETP.GEU.AND P2, PT, R22, 1.175494350822287508e-38, PT ;  /* 0x008000001600780b */ /* 0x000fce0003f4e000 */
[----:B------:R-:W-:-:S04]  /*02c0*/  @P1 FMUL R24, R24, 0.25 ;  /* 0x3e80000018181820 */ /* 0x000fc80000400000 */
[----:B------:R-:W-:Y:S01]  /*02d0*/  @!P3 FMUL R24, R24, 16777216 ;  /* 0x4b8000001818b820 */ /* 0x000fe20000400000 */
[----:B------:R-:W-:-:S04]  /*02e0*/  @P0 FMUL R22, R22, 0.25 ;  /* 0x3e80000016160820 */ /* 0x000fc80000400000 */
[----:B------:R-:W-:Y:S01]  /*02f0*/  @!P2 FMUL R22, R22, 16777216 ;  /* 0x4b8000001616a820 */ /* 0x000fe20000400000 */
[----:B------:R-:W-:Y:S01]  /*0300*/  MUFU.RCP R24, R24 ;  /* 0x0000001800187308 */ /* 0x000fe20000001000 */
[----:B---3--:R-:W-:Y:S01]  /*0310*/  FADD R8, R8, -R16 ;  /* 0x8000001008087221 */ /* 0x008fe20000000000 */
[----:B------:R-:W-:-:S06]  /*0320*/  FADD R9, R9, -R17 ;  /* 0x8000001109097221 */ /* 0x000fcc0000000000 */
[----:B------:R0:W1:Y:S01]  /*0330*/  MUFU.RCP R3, R22 ;  /* 0x0000001600037308 */ /* 0x0000620000001000 */
[C---:B------:R-:W-:Y:S02]  /*0340*/  FSEL R16, R2.reuse, 1, P0 ;  /* 0x3f80000002107808 */ /* 0x040fe40000000000 */
[----:B------:R-:W-:-:S03]  /*0350*/  FSEL R17, R2, 1, P1 ;  /* 0x3f80000002117808 */ /* 0x000fc60000800000 */
[----:B------:R-:W-:Y:S02]  /*0360*/  @!P2 FMUL R16, R16, 16777216 ;  /* 0x4b8000001010a820 */ /* 0x000fe40000400000 */
[----:B------:R-:W-:Y:S01]  /*0370*/  @!P3 FMUL R17, R17, 16777216 ;  /* 0x4b8000001111b820 */ /* 0x000fe20000400000 */
[----:B0-----:R-:W2:Y:S01]  /*0380*/  LDG.E.EL.128 R20, desc[UR4][R20.64] ;  /* 0x0000000414147981 */ /* 0x001ea2000c2e1d00 */
[----:B------:R-:W-:Y:S01]  /*0390*/  FADD R27, R27, 9.9999997473787516356e-06 ;  /* 0x3727c5ac1b1b7421 */ /* 0x000fe20000000000 */
[----:B-1----:R-:W-:Y:S01]  /*03a0*/  FMUL R3, R3, R16 ;  /* 0x0000001003037220 */ /* 0x002fe20000400000 */
[----:B------:R-:W-:Y:S01]  /*03b0*/  FMUL R16, R24, R17 ;  /* 0x0000001118107220 */ /* 0x000fe20000400000 */
[----:B------:R-:W-:Y:S02]  /*03c0*/  FADD R17, R26, 9.9999997473787516356e-06 ;  /* 0x3727c5ac1a117421 */ /* 0x000fe40000000000 */
[----:B------:R-:W0:Y:S08]  /*03d0*/  MUFU.SQRT R26, R27 ;  /* 0x0000001b001a7308 */ /* 0x000e300000002000 */
[----:B------:R-:W1:Y:S01]  /*03e0*/  MUFU.SQRT R25, R17 ;  /* 0x0000001100197308 */ /* 0x000e620000002000 */
[----:B0-----:R-:W-:-:S02]  /*03f0*/  FSETP.GT.AND P1, PT, R26, 8.50705917302346158658e+37, PT ;  /* 0x7e8000001a00780b */ /* 0x001fc40003f24000 */
[----:B------:R-:W-:Y:S02]  /*0400*/  FSETP.GEU.AND P3, PT, R26, 1.175494350822287508e-38, PT ;  /* 0x008000001a00780b */ /* 0x000fe40003f6e000 */
[C---:B-1----:R-:W-:Y:S02]  /*0410*/  FSETP.GT.AND P0, PT, R25.reuse, 8.50705917302346158658e+37, PT ;  /* 0x7e8000001900780b */ /* 0x042fe40003f04000 */
[----:B------:R-:W-:-:S07]  /*0420*/  FSETP.GEU.AND P2, PT, R25, 1.175494350822287508e-38, PT ;  /* 0x008000001900780b */ /* 0x000fce0003f4e000 */
[----:B------:R-:W-:-:S04]  /*0430*/  @P1 FMUL R26, R26, 0.25 ;  /* 0x3e8000001a1a1820 */ /* 0x000fc80000400000 */
[----:B------:R-:W-:Y:S01]  /*0440*/  @P0 FMUL R25, R25, 0.25 ;  /* 0x3e80000019190820 */ /* 0x000fe20000400000 */
[----:B------:R-:W-:-:S03]  /*0450*/  @!P3 FMUL R26, R26, 16777216 ;  /* 0x4b8000001a1ab820 */ /* 0x000fc60000400000 */
[----:B------:R-:W-:Y:S01]  /*0460*/  @!P2 FMUL R25, R25, 16777216 ;  /* 0x4b8000001919a820 */ /* 0x000fe20000400000 */
[----:B------:R-:W-:Y:S01]  /*0470*/  FMUL R3, R3, R8 ;  /* 0x0000000803037220 */ /* 0x000fe20000400000 */
[----:B------:R-:W-:Y:S01]  /*0480*/  FMUL R16, R16, R9 ;  /* 0x0000000910107220 */ /* 0x000fe20000400000 */
[----:B------:R-:W0:Y:S02]  /*0490*/  MUFU.RCP R24, R26 ;  /* 0x0000001a00187308 */ /* 0x000e240000001000 */
[----:B----4-:R-:W-:Y:S01]  /*04a0*/  FFMA R3, R4, R3, R12 ;  /* 0x0000000304037223 */ /* 0x010fe2000000000c */
[----:B------:R-:W-:Y:S01]  /*04b0*/  FFMA R36, R5, R16, R13 ;  /* 0x0000001005247223 */ /* 0x000fe2000000000d */
[----:B------:R-:W-:-:S04]  /*04c0*/  FADD R4, R10, -R18 ;  /* 0x800000120a047221 */ /* 0x000fc80000000000 */
[----:B------:R-:W1:Y:S01]  /*04d0*/  MUFU.RCP R25, R25 ;  /* 0x0000001900197308 */ /* 0x000e620000001000 */
[----:B------:R-:W-:Y:S01]  /*04e0*/  FADD R5, R11, -R19 ;  /* 0x800000130b057221 */ /* 0x000fe20000000000 */
[C---:B------:R-:W-:Y:S02]  /*04f0*/  FSEL R10, R2.reuse, 1, P0 ;  /* 0x3f800000020a7808 */ /* 0x040fe40000000000 */
[----:B------:R-:W-:Y:S01]  /*0500*/  FSEL R11, R2, 1, P1 ;  /* 0x3f800000020b7808 */ /* 0x000fe20000800000 */
[----:B------:R-:W-:-:S04]  /*0510*/  IMAD.WIDE R8, R37, 0x4, R42 ;  /* 0x0000000425087825 */ /* 0x000fc800078e022a */
[----:B------:R-:W-:Y:S01]  /*0520*/  @!P2 FMUL R10, R10, 16777216 ;  /* 0x4b8000000a0aa820 */ /* 0x000fe20000400000 */
[----:B------:R-:W3:Y:S01]  /*0530*/  LDC.64 R42, c[0x0][0x250] ;  /* 0x00009400ff2a7b82 */ /* 0x000ee20000000a00 */
[----:B------:R-:W-:Y:S01]  /*0540*/  @!P3 FMUL R11, R11, 16777216 ;  /* 0x4b8000000b0bb820 */ /* 0x000fe20000400000 */
[----:B------:R-:W-:-:S04]  /*0550*/  IMAD.WIDE R16, R37, 0x4, R40 ;  /* 0x0000000425107825 */ /* 0x000fc800078e0228 */
[----:B0-----:R-:W-:Y:S01]  /*0560*/  FMUL R24, R24, R11 ;  /* 0x0000000b18187220 */ /* 0x001fe20000400000 */
[----:B-1----:R-:W-:Y:S01]  /*0570*/  FMUL R25, R25, R10 ;  /* 0x0000000a19197220 */ /* 0x002fe20000400000 */
[----:B------:R-:W4:Y:S01]  /*0580*/  LDG.E.EL.128 R16, desc[UR4][R16.64] ;  /* 0x0000000410107981 */ /* 0x000f22000c2e1d00 */
[----:B------:R-:W0:Y:S03]  /*0590*/  LDC.64 R40, c[0x0][0x248] ;  /* 0x00009200ff287b82 */ /* 0x000e260000000a00 */
[----:B------:R-:W4:Y:S01]  /*05a0*/  LDG.E.EL.128 R8, desc[UR4][R8.64] ;  /* 0x0000000408087981 */ /* 0x000f22000c2e1d00 */
[----:B------:R-:W-:Y:S01]  /*05b0*/  FMUL R25, R25, R4 ;  /* 0x0000000419197220 */ /* 0x000fe20000400000 */
[----:B------:R-:W-:-:S03]  /*05c0*/  FMUL R24, R24, R5 ;  /* 0x0000000518187220 */ /* 0x000fc60000400000 */
[----:B------:R-:W1:Y:S01]  /*05d0*/  LDC.64 R4, c[0x0][0x240] ;  /* 0x00009000ff047b82 */ /* 0x000e620000000a00 */
[----:B-----5:R-:W-:Y:S01]  /*05e0*/  FADD R30, R30, -R34 ;  /* 0x800000221e1e7221 */ /* 0x020fe20000000000 */
[----:B------:R-:W-:Y:S01]  /*05f0*/  FADD R28, R28, -R32 ;  /* 0x800000201c1c7221 */ /* 0x000fe20000000000 */
[----:B------:R-:W-:Y:S01]  /*0600*/  FADD R33, R29, -R33 ;  /* 0x800000211d217221 */ /* 0x000fe20000000000 */
[----:B--2---:R-:W-:Y:S01]  /*0610*/  FADD R22, R22, 9.9999997473787516356e-06 ;  /* 0x3727c5ac16167421 */ /* 0x004fe20000000000 */
[----:B------:R-:W-:Y:S01]  /*0620*/  FADD R20, R20, 9.9999997473787516356e-06 ;  /* 0x3727c5ac14147421 */ /* 0x000fe20000000000 */
[----:B------:R-:W-:Y:S02]  /*0630*/  FADD R21, R21, 9.9999997473787516356e-06 ;  /* 0x3727c5ac15157421 */ /* 0x000fe40000000000 */
[----:B------:R-:W2:Y:S08]  /*0640*/  MUFU.SQRT R13, R22 ;  /* 0x00000016000d7308 */ /* 0x000eb00000002000 */
[----:B------:R-:W5:Y:S08]  /*0650*/  MUFU.SQRT R26, R20 ;  /* 0x00000014001a7308 */ /* 0x000f700000002000 */
[----:B------:R-:W0:Y:S01]  /*0660*/  MUFU.SQRT R12, R21 ;  /* 0x00000015000c7308 */ /* 0x000e220000002000 */
[----:B--2---:R-:W-:-:S02]  /*0670*/  FSETP.GT.AND P2, PT, R13, 8.50705917302346158658e+37, PT ;  /* 0x7e8000000d00780b */ /* 0x004fc40003f44000 */
[----:B------:R-:W-:Y:S02]  /*0680*/  FSETP.GEU.AND P5, PT, R13, 1.175494350822287508e-38, PT ;  /* 0x008000000d00780b */ /* 0x000fe40003fae000 */
[C---:B-----5:R-:W-:Y:S02]  /*0690*/  FSETP.GT.AND P0, PT, R26.reuse, 8.50705917302346158658e+37, PT ;  /* 0x7e8000001a00780b */ /* 0x060fe40003f04000 */
[----:B------:R-:W-:Y:S02]  /*06a0*/  FSETP.GEU.AND P3, PT, R26, 1.175494350822287508e-38, PT ;  /* 0x008000001a00780b */ /* 0x000fe40003f6e000 */
[C---:B0-----:R-:W-:Y:S02]  /*06b0*/  FSETP.GT.AND P1, PT, R12.reuse, 8.50705917302346158658e+37, PT ;  /* 0x7e8000000c00780b */ /* 0x041fe40003f24000 */
[----:B------:R-:W-:-:S03]  /*06c0*/  FSETP.GEU.AND P4, PT, R12, 1.175494350822287508e-38, PT ;  /* 0x008000000c00780b */ /* 0x000fc60003f8e000 */
[----:B------:R-:W-:-:S04]  /*06d0*/  @P2 FMUL R13, R13, 0.25 ;  /* 0x3e8000000d0d2820 */ /* 0x000fc80000400000 */
[----:B------:R-:W-:Y:S01]  /*06e0*/  @P0 FMUL R26, R26, 0.25 ;  /* 0x3e8000001a1a0820 */ /* 0x000fe20000400000 */
[----:B------:R-:W-:Y:S01]  /*06f0*/  @!P5 FMUL R13, R13, 16777216 ;  /* 0x4b8000000d0dd820 */ /* 0x000fe20000400000 */
[----:B------:R-:W-:Y:S02]  /*0700*/  FFMA R20, R6, R25, R14 ;  /* 0x0000001906147223 */ /* 0x000fe4000000000e */
[----:B------:R-:W-:Y:S01]  /*0710*/  @!P3 FMUL R26, R26, 16777216 ;  /* 0x4b8000001a1ab820 */ /* 0x000fe20000400000 */
[----:B------:R-:W-:Y:S01]  /*0720*/  @P1 FMUL R12, R12, 0.25 ;  /* 0x3e8000000c0c1820 */ /* 0x000fe20000400000 */
[----:B------:R-:W0:Y:S03]  /*0730*/  MUFU.RCP R25, R13 ;  /* 0x0000000d00197308 */ /* 0x000e260000001000 */
[----:B------:R-:W-:Y:S01]  /*0740*/  @!P4 FMUL R12, R12, 16777216 ;  /* 0x4b8000000c0cc820 */ /* 0x000fe20000400000 */
[----:B------:R-:W-:-:S04]  /*0750*/  FSEL R14, R2, 1, P2 ;  /* 0x3f800000020e7808 */ /* 0x000fc80001000000 */
[----:B------:R-:W2:Y:S01]  /*0760*/  MUFU.RCP R22, R26 ;  /* 0x0000001a00167308 */ /* 0x000ea20000001000 */
[----:B------:R-:W-:Y:S01]  /*0770*/  FFMA R21, R7, R24, R15 ;  /* 0x0000001807157223 */ /* 0x000fe2000000000f */
[----:B------:R-:W-:Y:S01]  /*0780*/  FSEL R7, R2, 1, P0 ;  /* 0x3f80000002077808 */ /* 0x000fe20000000000 */
[----:B------:R-:W-:-:S05]  /*0790*/  @!P5 FMUL R14, R14, 16777216 ;  /* 0x4b8000000e0ed820 */ /* 0x000fca0000400000 */
[----:B------:R-:W5:Y:S01]  /*07a0*/  MUFU.RCP R12, R12 ;  /* 0x0000000c000c7308 */ /* 0x000f620000001000 */
[----:B------:R-:W-:Y:S01]  /*07b0*/  FSEL R15, R2, 1, P1 ;  /* 0x3f800000020f7808 */ /* 0x000fe20000800000 */
[----:B------:R-:W-:Y:S01]  /*07c0*/  @!P3 FMUL R7, R7, 16777216 ;  /* 0x4b8000000707b820 */ /* 0x000fe20000400000 */
[----:B0-----:R-:W-:-:S03]  /*07d0*/  FMUL R25, R25, R14 ;  /* 0x0000000e19197220 */ /* 0x001fc60000400000 */
[----:B------:R-:W-:Y:S01]  /*07e0*/  @!P4 FMUL R15, R15, 16777216 ;  /* 0x4b8000000f0fc820 */ /* 0x000fe20000400000 */
[----:B--2---:R-:W-:Y:S01]  /*07f0*/  FMUL R7, R22, R7 ;  /* 0x0000000716077220 */ /* 0x004fe20000400000 */
[----:B------:R-:W-:Y:S02]  /*0800*/  FMUL R25, R25, R30 ;  /* 0x0000001e19197220 */ /* 0x000fe40000400000 */
[----:B-----5:R-:W-:Y:S01]  /*0810*/  FMUL R22, R12, R15 ;  /* 0x0000000f0c167220 */ /* 0x020fe20000400000 */
[----:B------:R-:W-:Y:S01]  /*0820*/  FMUL R15, R7, R28 ;  /* 0x0000001c070f7220 */ /* 0x000fe20000400000 */
[----:B------:R-:W-:-:S04]  /*0830*/  IMAD.WIDE R6, R38, 0x4, R40 ;  /* 0x0000000426067825 */ /* 0x000fc800078e0228 */
[----:B----4-:R-:W-:Y:S01]  /*0840*/  FFMA R10, R10, R25, R18 ;  /* 0x000000190a0a7223 */ /* 0x010fe20000000012 */
[----:B-1----:R-:W-:-:S04]  /*0850*/  IMAD.WIDE R28, R0, 0x4, R4 ;  /* 0x00000004001c7825 */ /* 0x002fc800078e0204 */
[----:B------:R-:W-:Y:S01]  /*0860*/  FFMA R8, R8, R15, R16 ;  /* 0x0000000f08087223 */ /* 0x000fe20000000010 */
[----:B------:R-:W2:Y:S01]  /*0870*/  LDG.E.EL.128 R4, desc[UR4][R6.64] ;  /* 0x0000000406047981 */ /* 0x000ea2000c2e1d00 */
[----:B---3--:R-:W-:-:S03]  /*0880*/  IMAD.WIDE R24, R38, 0x4, R42 ;  /* 0x0000000426187825 */ /* 0x008fc600078e022a */
[----:B------:R-:W2:Y:S04]  /*0890*/  LDG.E.128 R12, desc[UR4][R28.64] ;  /* 0x000000041c0c7981 */ /* 0x000ea8000c1e1d00 */
[----:B------:R-:W3:Y:S01]  /*08a0*/  LDG.E.EL.128 R24, desc[UR4][R24.64] ;  /* 0x0000000418187981 */ /* 0x000ee2000c2e1d00 */
[----:B------:R-:W-:Y:S01]  /*08b0*/  FMUL R22, R22, R33 ;  /* 0x0000002116167220 */ /* 0x000fe20000400000 */
[----:B------:R-:W-:-:S04]  /*08c0*/  IMAD.WIDE R32, R37, 0x4, R40 ;  /* 0x0000000425207825 */ /* 0x000fc800078e0228 */
[----:B------:R-:W-:Y:S02]  /*08d0*/  FADD R16, R31, -R35 ;  /* 0x800000231f107221 */ /* 0x000fe40000000000 */
[----:B------:R-:W4:Y:S04]  /*08e0*/  LDG.E.128 R28, desc[UR4][R28.64+0x800] ;  /* 0x000800041c1c7981 */ /* 0x000f28000c1e1d00 */
[----:B------:R-:W4:Y:S01]  /*08f0*/  LDG.E.EL.128 R32, desc[UR4][R32.64] ;  /* 0x0000000420207981 */ /* 0x000f22000c2e1d00 */
[----:B------:R-:W-:Y:S01]  /*0900*/  FFMA R9, R9, R22, R17 ;  /* 0x0000001609097223 */ /* 0x000fe20000000011 */
[----:B--2---:R-:W-:Y:S01]  /*0910*/  FADD R5, R13, -R5 ;  /* 0x800000050d057221 */ /* 0x004fe20000000000 */
[----:B------:R-:W-:Y:S01]  /*0920*/  FADD R4, R12, -R4 ;  /* 0x800000040c047221 */ /* 0x000fe20000000000 */
[----:B---3--:R-:W-:Y:S01]  /*0930*/  FADD R13, R24, 9.9999997473787516356e-06 ;  /* 0x3727c5ac180d7421 */ /* 0x008fe20000000000 */
[----:B------:R-:W-:-:S05]  /*0940*/  FADD R12, R25, 9.9999997473787516356e-06 ;  /* 0x3727c5ac190c7421 */ /* 0x000fca0000000000 */
[----:B------:R-:W0:Y:S01]  /*0950*/  MUFU.SQRT R13, R13 ;  /* 0x0000000d000d7308 */ /* 0x000e220000002000 */
[----:B------:R-:W-:Y:S01]  /*0960*/  FADD R26, R26, 9.9999997473787516356e-06 ;  /* 0x3727c5ac1a1a7421 */ /* 0x000fe20000000000 */
[----:B------:R-:W-:-:S06]  /*0970*/  FADD R27, R27, 9.9999997473787516356e-06 ;  /* 0x3727c5ac1b1b7421 */ /* 0x000fcc0000000000 */
[----:B------:R-:W1:Y:S01]  /*0980*/  MUFU.SQRT R12, R12 ;  /* 0x0000000c000c7308 */ /* 0x000e620000002000 */
[----:B------:R-:W-:Y:S01]  /*0990*/  FADD R6, R14, -R6 ;  /* 0x800000060e067221 */ /* 0x000fe20000000000 */
[----:B------:R-:W-:-:S06]  /*09a0*/  FADD R7, R15, -R7 ;  /* 0x800000070f077221 */ /* 0x000fcc0000000000 */
[----:B------:R-:W2:Y:S01]  /*09b0*/  MUFU.SQRT R14, R26 ;  /* 0x0000001a000e7308 */ /* 0x000ea20000002000 */
[----:B0-----:R-:W-:-:S07]  /*09c0*/  FSETP.GT.AND P6, PT, R13, 8.50705917302346158658e+37, PT ;  /* 0x7e8000000d00780b */ /* 0x001fce0003fc4000 */
[----:B------:R0:W3:Y:S01]  /*09d0*/  MUFU.SQRT R15, R27 ;  /* 0x0000001b000f7308 */ /* 0x0000e20000002000 */
[C---:B-1----:R-:W-:Y:S02]  /*09e0*/  FSETP.GT.AND P5, PT, R12.reuse, 8.50705917302346158658e+37, PT ;  /* 0x7e8000000c00780b */ /* 0x042fe40003fa4000 */
[----:B------:R-:W-:Y:S02]  /*09f0*/  FSETP.GEU.AND P3, PT, R12, 1.175494350822287508e-38, PT ;  /* 0x008000000c00780b */ /* 0x000fe40003f6e000 */
[C---:B------:R-:W-:Y:S02]  /*0a00*/  FSETP.GEU.AND P4, PT, R13.reuse, 1.175494350822287508e-38, PT ;  /* 0x008000000d00780b */ /* 0x040fe40003f8e000 */
[----:B--2---:R-:W-:Y:S01]  /*0a10*/  FSETP.GT.AND P2, PT, R14, 8.50705917302346158658e+37, PT ;  /* 0x7e8000000e00780b */ /* 0x004fe20003f44000 */
[----:B------:R-:W-:Y:S01]  /*0a20*/  @P6 FMUL R13, R13, 0.25 ;  /* 0x3e8000000d0d6820 */ /* 0x000fe20000400000 */
[----:B------:R-:W-:Y:S01]  /*0a30*/  FSEL R24, R2, 1, P6 ;  /* 0x3f80000002187808 */ /* 0x000fe20003000000 */
[----:B----4-:R-:W-:Y:S01]  /*0a40*/  FADD R17, R28, -R32 ;  /* 0x800000201c117221 */ /* 0x010fe20000000000 */
[----:B------:R-:W-:Y:S01]  /*0a50*/  FSETP.GEU.AND P1, PT, R14, 1.175494350822287508e-38, PT ;  /* 0x008000000e00780b */ /* 0x000fe20003f2e000 */
[----:B------:R-:W-:Y:S01]  /*0a60*/  FADD R22, R30, -R34 ;  /* 0x800000221e167221 */ /* 0x000fe20000000000 */
[----:B------:R-:W-:Y:S01]  /*0a70*/  FADD R39, R31, -R35 ;  /* 0x800000231f277221 */ /* 0x000fe20000000000 */
[----:B0-----:R-:W0:Y:S01]  /*0a80*/  LDC.64 R26, c[0x0][0x258] ;  /* 0x00009600ff1a7b82 */ /* 0x001e220000000a00 */
[C---:B---3--:R-:W-:Y:S01]  /*0a90*/  FSETP.GT.AND P0, PT, R15.reuse, 8.50705917302346158658e+37, PT ;  /* 0x7e8000000f00780b */ /* 0x048fe20003f04000 */
[----:B------:R-:W-:Y:S01]  /*0aa0*/  @P5 FMUL R12, R12, 0.25 ;  /* 0x3e8000000c0c5820 */ /* 0x000fe20000400000 */
[----:B------:R-:W-:-:S03]  /*0ab0*/  FSETP.GEU.AND P6, PT, R15, 1.175494350822287508e-38, PT ;  /* 0x008000000f00780b */ /* 0x000fc60003fce000 */
[----:B------:R-:W-:Y:S01]  /*0ac0*/  @!P3 FMUL R12, R12, 16777216 ;  /* 0x4b8000000c0cb820 */ /* 0x000fe20000400000 */
[----:B------:R-:W-:Y:S01]  /*0ad0*/  @P2 FMUL R14, R14, 0.25 ;  /* 0x3e8000000e0e2820 */ /* 0x000fe20000400000 */
[----:B------:R-:W-:Y:S01]  /*0ae0*/  @!P4 FMUL R13, R13, 16777216 ;  /* 0x4b8000000d0dc820 */ /* 0x000fe20000400000 */
[----:B------:R-:W-:Y:S01]  /*0af0*/  FSEL R25, R2, 1, P5 ;  /* 0x3f80000002197808 */ /* 0x000fe20002800000 */
[----:B------:R1:W2:Y:S01]  /*0b00*/  MUFU.RCP R28, R12 ;  /* 0x0000000c001c7308 */ /* 0x0002a20000001000 */
[----:B------:R-:W3:Y:S03]  /*0b10*/  LDC.64 R30, c[0x0][0x260] ;  /* 0x00009800ff1e7b82 */ /* 0x000ee60000000a00 */
[----:B------:R-:W-:Y:S01]  /*0b20*/  @P0 FMUL R15, R15, 0.25 ;  /* 0x3e8000000f0f0820 */ /* 0x000fe20000400000 */
[----:B------:R-:W-:-:S03]  /*0b30*/  @!P1 FMUL R14, R14, 16777216 ;  /* 0x4b8000000e0e9820 */ /* 0x000fc60000400000 */
[----:B------:R-:W-:Y:S01]  /*0b40*/  @!P6 FMUL R15, R15, 16777216 ;  /* 0x4b8000000f0fe820 */ /* 0x000fe20000400000 */
[----:B------:R-:W4:Y:S01]  /*0b50*/  MUFU.RCP R13, R13 ;  /* 0x0000000d000d7308 */ /* 0x000f220000001000 */
[----:B------:R-:W-:Y:S01]  /*0b60*/  @!P3 FMUL R25, R25, 16777216 ;  /* 0x4b8000001919b820 */ /* 0x000fe20000400000 */
[----:B-1----:R-:W-:-:S06]  /*0b70*/  FSEL R12, R2, 1, P0 ;  /* 0x3f800000020c7808 */ /* 0x002fcc0000000000 */
[----:B------:R-:W1:Y:S01]  /*0b80*/  MUFU.RCP R14, R14 ;  /* 0x0000000e000e7308 */ /* 0x000e620000001000 */
[----:B--2---:R-:W-:Y:S01]  /*0b90*/  FMUL R28, R28, R25 ;  /* 0x000000191c1c7220 */ /* 0x004fe20000400000 */
[----:B------:R-:W-:-:S06]  /*0ba0*/  FSEL R25, R2, 1, P2 ;  /* 0x3f80000002197808 */ /* 0x000fcc0001000000 */
[----:B------:R-:W2:Y:S01]  /*0bb0*/  MUFU.RCP R15, R15 ;  /* 0x0000000f000f7308 */ /* 0x000ea20000001000 */
[----:B------:R-:W-:Y:S01]  /*0bc0*/  @!P4 FMUL R24, R24, 16777216 ;  /* 0x4b8000001818c820 */ /* 0x000fe20000400000 */
[----:B------:R-:W-:Y:S01]  /*0bd0*/  @!P1 FMUL R25, R25, 16777216 ;  /* 0x4b80000019199820 */ /* 0x000fe20000400000 */
[----:B------:R-:W-:Y:S02]  /*0be0*/  @!P6 FMUL R12, R12, 16777216 ;  /* 0x4b8000000c0ce820 */ /* 0x000fe40000400000 */
[----:B----4-:R-:W-:Y:S01]  /*0bf0*/  FMUL R13, R13, R24 ;  /* 0x000000180d0d7220 */ /* 0x010fe20000400000 */
[----:B-1----:R-:W-:-:S03]  /*0c00*/  FMUL R41, R14, R25 ;  /* 0x000000190e297220 */ /* 0x002fc60000400000 */
[----:B------:R-:W-:Y:S01]  /*0c10*/  FMUL R25, R13, R4 ;  /* 0x000000040d197220 */ /* 0x000fe20000400000 */
[----:B------:R-:W-:Y:S01]  /*0c20*/  FMUL R41, R41, R6 ;  /* 0x0000000629297220 */ /* 0x000fe20000400000 */
[----:B--2---:R-:W-:Y:S01]  /*0c30*/  FMUL R40, R15, R12 ;  /* 0x0000000c0f287220 */ /* 0x004fe20000400000 */
[----:B---3--:R-:W-:-:S04]  /*0c40*/  IMAD.WIDE R12, R38, 0x4, R30 ;  /* 0x00000004260c7825 */ /* 0x008fc800078e021e */
[----:B------:R-:W-:Y:S01]  /*0c50*/  FMUL R40, R40, R7 ;  /* 0x0000000728287220 */ /* 0x000fe20000400000 */
[----:B0-----:R-:W-:-:S04]  /*0c60*/  IMAD.WIDE R6, R38, 0x4, R26 ;  /* 0x0000000426067825 */ /* 0x001fc800078e021a */
[----:B------:R-:W-:Y:S01]  /*0c70*/  FMUL R28, R28, R5 ;  /* 0x000000051c1c7220 */ /* 0x000fe20000400000 */
[----:B------:R-:W2:Y:S04]  /*0c80*/  LDG.E.EL.128 R12, desc[UR4][R12.64] ;  /* 0x000000040c0c7981 */ /* 0x000ea8000c2e1d00 */
[----:B------:R-:W2:Y:S01]  /*0c90*/  LDG.E.EL.128 R4, desc[UR4][R6.64] ;  /* 0x0000000406047981 */ /* 0x000ea2000c2e1d00 */
[----:B------:R-:W-:-:S04]  /*0ca0*/  IMAD.WIDE R44, R37, 0x4, R42 ;  /* 0x00000004252c7825 */ /* 0x000fc800078e022a */
[----:B------:R-:W-:-:S04]  /*0cb0*/  IMAD.WIDE R42, R37, 0x4, R26 ;  /* 0x00000004252a7825 */ /* 0x000fc800078e021a */
[----:B------:R-:W-:Y:S01]  /*0cc0*/  FADD R18, R29, -R33 ;  /* 0x800000211d127221 */ /* 0x000fe20000000000 */
[----:B------:R-:W-:-:S06]  /*0cd0*/  IMAD.WIDE R32, R37, 0x4, R30 ;  /* 0x0000000425207825 */ /* 0x000fcc00078e021e */
[----:B------:R-:W3:Y:S01]  /*0ce0*/  LDG.E.EL.128 R32, desc[UR4][R32.64] ;  /* 0x0000000420207981 */ /* 0x000ee2000c2e1d00 */
[----:B--2---:R-:W-:-:S03]  /*0cf0*/  FFMA R4, R4, R25, R12 ;  /* 0x0000001904047223 */ /* 0x004fc6000000000c */
[----:B------:R-:W2:Y:S01]  /*0d00*/  LDG.E.EL.128 R24, desc[UR4][R44.64] ;  /* 0x000000042c187981 */ /* 0x000ea2000c2e1d00 */
[----:B------:R-:W-:-:S03]  /*0d10*/  FFMA R5, R5, R28, R13 ;  /* 0x0000001c05057223 */ /* 0x000fc6000000000d */
[----:B------:R-:W3:Y:S01]  /*0d20*/  LDG.E.EL.128 R28, desc[UR4][R42.64] ;  /* 0x000000042a1c7981 */ /* 0x000ee2000c2e1d00 */
[----:B------:R-:W-:Y:S01]  /*0d30*/  FFMA R40, R7, R40, R15 ;  /* 0x0000002807287223 */ /* 0x000fe2000000000f */
[----:B------:R-:W-:Y:S01]  /*0d40*/  FFMA R41, R6, R41, R14 ;  /* 0x0000002906297223 */ /* 0x000fe2000000000e */
[----:B------:R-:W-:-:S04]  /*0d50*/  FADD R23, R23, 9.9999997473787516356e-06 ;  /* 0x3727c5ac17177421 */ /* 0x000fc80000000000 */
[----:B------:R-:W-:Y:S01]  /*0d60*/  MUFU.SQRT R14, R23 ;  /* 0x00000017000e7308 */ /* 0x000fe20000002000 */
[----:B------:R-:W-:Y:S01]  /*0d70*/  FSETP.GEU.AND P6, PT, R36, -R5, PT ;  /* 0x800000052400720b */ /* 0x000fe20003fce000 */
[----:B------:R-:W-:-:S05]  /*0d80*/  FADD R5, R5, R36 ;  /* 0x0000002405057221 */ /* 0x000fca0000000000 */
[----:B------:R-:W-:Y:S01]  /*0d90*/  FSEL R5, R5, RZ, P6 ;  /* 0x000000ff05057208 */ /* 0x000fe20003000000 */
[----:B--2---:R-:W-:-:S04]  /*0da0*/  FADD R24, R24, 9.9999997473787516356e-06 ;  /* 0x3727c5ac18187421 */ /* 0x004fc80000000000 */
[----:B------:R-:W0:Y:S01]  /*0db0*/  MUFU.SQRT R13, R24 ;  /* 0x00000018000d7308 */ /* 0x000e220000002000 */
[----:B------:R-:W-:-:S07]  /*0dc0*/  FADD R25, R25, 9.9999997473787516356e-06 ;  /* 0x3727c5ac19197421 */ /* 0x000fce0000000000 */
[----:B------:R-:W1:Y:S01]  /*0dd0*/  MUFU.SQRT R7, R25 ;  /* 0x0000001900077308 */ /* 0x000e620000002000 */
[C---:B0-----:R-:W-:Y:S02]  /*0de0*/  FSETP.GT.AND P1, PT, R13.reuse, 8.50705917302346158658e+37, PT ;  /* 0x7e8000000d00780b */ /* 0x041fe40003f24000 */
[----:B------:R-:W-:Y:S02]  /*0df0*/  FSETP.GEU.AND P3, PT, R13, 1.175494350822287508e-38, PT ;  /* 0x008000000d00780b */ /* 0x000fe40003f6e000 */
[C---:B-1----:R-:W-:Y:S02]  /*0e00*/  FSETP.GT.AND P2, PT, R7.reuse, 8.50705917302346158658e+37, PT ;  /* 0x7e8000000700780b */ /* 0x042fe40003f44000 */
[----:B------:R-:W-:-:S07]  /*0e10*/  FSETP.GEU.AND P4, PT, R7, 1.175494350822287508e-38, PT ;  /* 0x008000000700780b */ /* 0x000fce0003f8e000 */
[----:B------:R-:W-:Y:S01]  /*0e20*/  @P1 FMUL R13, R13, 0.25 ;  /* 0x3e8000000d0d1820 */ /* 0x000fe20000400000 */
[----:B------:R-:W-:-:S03]  /*0e30*/  FADD R26, R26, 9.9999997473787516356e-06 ;  /* 0x3727c5ac1a1a7421 */ /* 0x000fc60000000000 */
[----:B------:R-:W-:Y:S01]  /*0e40*/  @!P3 FMUL R13, R13, 16777216 ;  /* 0x4b8000000d0db820 */ /* 0x000fe20000400000 */
[----:B------:R-:W0:Y:S01]  /*0e50*/  MUFU.SQRT R12, R26 ;  /* 0x0000001a000c7308 */ /* 0x000e220000002000 */
[----:B------:R-:W-:Y:S01]  /*0e60*/  FSEL R15, R2, 1, P1 ;  /* 0x3f800000020f7808 */ /* 0x000fe20000800000 */
[----:B------:R-:W-:-:S06]  /*0e70*/  @P2 FMUL R7, R7, 0.25 ;  /* 0x3e80000007072820 */ /* 0x000fcc0000400000 */
[----:B------:R-:W1:Y:S01]  /*0e80*/  MUFU.RCP R6, R13 ;  /* 0x0000000d00067308 */ /* 0x000e620000001000 */
[----:B------:R-:W-:Y:S01]  /*0e90*/  @!P4 FMUL R7, R7, 16777216 ;  /* 0x4b8000000707c820 */ /* 0x000fe20000400000 */
[----:B------:R-:W-:Y:S01]  /*0ea0*/  @!P3 FMUL R15, R15, 16777216 ;  /* 0x4b8000000f0fb820 */ /* 0x000fe20000400000 */
[----:B------:R-:W-:-:S05]  /*0eb0*/  FADD R27, R27, 9.9999997473787516356e-06 ;  /* 0x3727c5ac1b1b7421 */ /* 0x000fca0000000000 */
[----:B------:R-:W2:Y:S01]  /*0ec0*/  MUFU.RCP R7, R7 ;  /* 0x0000000700077308 */ /* 0x000ea20000001000 */
[----:B0-----:R-:W-:Y:S01]  /*0ed0*/  FSETP.GT.AND P0, PT, R12, 8.50705917302346158658e+37, PT ;  /* 0x7e8000000c00780b */ /* 0x001fe20003f04000 */
[----:B-1----:R-:W-:-:S06]  /*0ee0*/  FMUL R6, R6, R15 ;  /* 0x0000000f06067220 */ /* 0x002fcc0000400000 */
[----:B------:R-:W0:Y:S01]  /*0ef0*/  MUFU.SQRT R15, R27 ;  /* 0x0000001b000f7308 */ /* 0x000e220000002000 */
[----:B------:R-:W-:-:S05]  /*0f00*/  FSEL R24, R2, 1, P2 ;  /* 0x3f80000002187808 */ /* 0x000fca0001000000 */
[----:B------:R-:W-:Y:S01]  /*0f10*/  @!P4 FMUL R24, R24, 16777216 ;  /* 0x4b8000001818c820 */ /* 0x000fe20000400000 */
[C---:B------:R-:W-:Y:S01]  /*0f20*/  FSETP.GEU.AND P5, PT, R12.reuse, 1.175494350822287508e-38, PT ;  /* 0x008000000c00780b */ /* 0x040fe20003fae000 */
[----:B------:R-:W-:Y:S02]  /*0f30*/  @P0 FMUL R12, R12, 0.25 ;  /* 0x3e8000000c0c0820 */ /* 0x000fe40000400000 */
[----:B--2---:R-:W-:Y:S01]  /*0f40*/  FMUL R7, R7, R24 ;  /* 0x0000001807077220 */ /* 0x004fe20000400000 */
[----:B------:R-:W-:Y:S02]  /*0f50*/  FSEL R24, R2, 1, P0 ;  /* 0x3f80000002187808 */ /* 0x000fe40000000000 */
[C---:B------:R-:W-:Y:S02]  /*0f60*/  FSETP.GT.AND P1, PT, R14.reuse, 8.50705917302346158658e+37, PT ;  /* 0x7e8000000e00780b */ /* 0x040fe40003f24000 */
[----:B0-----:R-:W-:Y:S02]  /*0f70*/  FSETP.GT.AND P0, PT, R15, 8.50705917302346158658e+37, PT ;  /* 0x7e8000000f00780b */ /* 0x001fe40003f04000 */
[----:B------:R-:W-:-:S02]  /*0f80*/  FSETP.GEU.AND P2, PT, R14, 1.175494350822287508e-38, PT ;  /* 0x008000000e00780b */ /* 0x000fc40003f4e000 */
[----:B------:R-:W-:Y:S01]  /*0f90*/  FSETP.GEU.AND P3, PT, R15, 1.175494350822287508e-38, PT ;  /* 0x008000000f00780b */ /* 0x000fe20003f6e000 */
[----:B------:R-:W-:-:S06]  /*0fa0*/  @!P5 FMUL R12, R12, 16777216 ;  /* 0x4b8000000c0cd820 */ /* 0x000fcc0000400000 */
[----:B------:R-:W-:Y:S02]  /*0fb0*/  @P1 FMUL R14, R14, 0.25 ;  /* 0x3e8000000e0e1820 */ /* 0x000fe40000400000 */
[----:B------:R-:W-:Y:S02]  /*0fc0*/  @P0 FMUL R15, R15, 0.25 ;  /* 0x3e8000000f0f0820 */ /* 0x000fe40000400000 */
[----:B------:R-:W-:Y:S02]  /*0fd0*/  @!P2 FMUL R14, R14, 16777216 ;  /* 0x4b8000000e0ea820 */ /* 0x000fe40000400000 */
[----:B------:R-:W-:Y:S01]  /*0fe0*/  @!P3 FMUL R15, R15, 16777216 ;  /* 0x4b8000000f0fb820 */ /* 0x000fe20000400000 */
[----:B------:R0:W1:Y:S01]  /*0ff0*/  MUFU.RCP R13, R12 ;  /* 0x0000000c000d7308 */ /* 0x0000620000001000 */
[----:B------:R-:W-:-:S07]  /*1000*/  FSEL R23, R2, 1, P1 ;  /* 0x3f80000002177808 */ /* 0x000fce0000800000 */
[----:B------:R-:W2:Y:S01]  /*1010*/  MUFU.RCP R14, R14 ;  /* 0x0000000e000e7308 */ /* 0x000ea20000001000 */
[----:B0-----:R-:W-:-:S07]  /*1020*/  FSEL R12, R2, 1, P0 ;  /* 0x3f800000020c7808 */ /* 0x001fce0000000000 */
[----:B------:R-:W0:Y:S01]  /*1030*/  MUFU.RCP R15, R15 ;  /* 0x0000000f000f7308 */ /* 0x000e220000001000 */
[----:B------:R-:W-:Y:S01]  /*1040*/  FSETP.GEU.AND P0, PT, R3, -R4, PT ;  /* 0x800000040300720b */ /* 0x000fe20003f0e000 */
[----:B------:R-:W-:Y:S01]  /*1050*/  FADD R4, R4, R3 ;  /* 0x0000000304047221 */ /* 0x000fe20000000000 */
[----:B------:R-:W-:Y:S01]  /*1060*/  @!P5 FMUL R24, R24, 16777216 ;  /* 0x4b8000001818d820 */ /* 0x000fe20000400000 */
[----:B------:R-:W4:Y:S01]  /*1070*/  LDC.64 R2, c[0x0][0x210] ;  /* 0x00008400ff027b82 */ /* 0x000f220000000a00 */
[----:B------:R-:W-:Y:S01]  /*1080*/  @!P2 FMUL R23, R23, 16777216 ;  /* 0x4b8000001717a820 */ /* 0x000fe20000400000 */
[----:B------:R-:W-:Y:S01]  /*1090*/  @!P3 FMUL R12, R12, 16777216 ;  /* 0x4b8000000c0cb820 */ /* 0x000fe20000400000 */
[----:B-1----:R-:W-:Y:S02]  /*10a0*/  FMUL R13, R13, R24 ;  /* 0x000000180d0d7220 */ /* 0x002fe40000400000 */
[----:B--2---:R-:W-:Y:S01]  /*10b0*/  FMUL R23, R14, R23 ;  /* 0x000000170e177220 */ /* 0x004fe20000400000 */
[----:B------:R-:W-:Y:S01]  /*10c0*/  FMUL R17, R6, R17 ;  /* 0x0000001106117220 */ /* 0x000fe20000400000 */
[----:B------:R-:W-:Y:S01]  /*10d0*/  FMUL R18, R7, R18 ;  /* 0x0000001207127220 */ /* 0x000fe20000400000 */
[----:B0-----:R-:W-:Y:S01]  /*10e0*/  FMUL R12, R15, R12 ;  /* 0x0000000c0f0c7220 */ /* 0x001fe20000400000 */
[----:B------:R-:W-:Y:S01]  /*10f0*/  FMUL R16, R23, R16 ;  /* 0x0000001017107220 */ /* 0x000fe20000400000 */
[----:B------:R-:W-:-:S02]  /*1100*/  FMUL R13, R13, R22 ;  /* 0x000000160d0d7220 */ /* 0x000fc40000400000 */
[----:B------:R-:W-:Y:S01]  /*1110*/  FMUL R12, R12, R39 ;  /* 0x000000270c0c7220 */ /* 0x000fe20000400000 */
[----:B------:R-:W-:Y:S01]  /*1120*/  FFMA R11, R11, R16, R19 ;  /* 0x000000100b0b7223 */ /* 0x000fe20000000013 */
[----:B---3--:R-:W-:Y:S01]  /*1130*/  FFMA R17, R28, R17, R32 ;  /* 0x000000111c117223 */ /* 0x008fe20000000020 */
[----:B------:R-:W-:Y:S01]  /*1140*/  FFMA R18, R29, R18, R33 ;  /* 0x000000121d127223 */ /* 0x000fe20000000021 */
[----:B------:R-:W-:Y:S01]  /*1150*/  FFMA R13, R30, R13, R34 ;  /* 0x0000000d1e0d7223 */ /* 0x000fe20000000022 */
[----:B------:R-:W-:Y:S01]  /*1160*/  FFMA R12, R31, R12, R35 ;  /* 0x0000000c1f0c7223 */ /* 0x000fe20000000023 */
[----:B------:R-:W-:Y:S01]  /*1170*/  FSEL R4, R4, RZ, P0 ;  /* 0x000000ff04047208 */ /* 0x000fe20000000000 */
[----:B------:R-:W-:Y:S01]  /*1180*/  FADD R7, R40, R21 ;  /* 0x0000001528077221 */ /* 0x000fe20000000000 */
[----:B------:R-:W-:Y:S01]  /*1190*/  FSETP.GEU.AND P5, PT, R20, -R41, PT ;  /* 0x800000291400720b */ /* 0x000fe20003fae000 */
        /* <DEDUP_REMOVED lines=10> */
[----:B----4-:R-:W-:Y:S01]  /*1240*/  IMAD.WIDE R2, R0, 0x4, R2 ;  /* 0x0000000400027825 */ /* 0x010fe200078e0202 */
[----:B------:R-:W-:-:S02]  /*1250*/  FSEL R6, R20, RZ, P5 ;  /* 0x000000ff14067208 */ /* 0x000fc40002800000 */
[----:B------:R-:W-:Y:S02]  /*1260*/  FSEL R7, R7, RZ, P4 ;  /* 0x000000ff07077208 */ /* 0x000fe40002000000 */
[----:B------:R-:W-:Y:S02]  /*1270*/  FSEL R8, R8, RZ, P3 ;  /* 0x000000ff08087208 */ /* 0x000fe40001800000 */
[----:B------:R-:W-:Y:S02]  /*1280*/  FSEL R9, R9, RZ, P2 ;  /* 0x000000ff09097208 */ /* 0x000fe40001000000 */
[----:B------:R-:W-:Y:S02]  /*1290*/  FSEL R10, R10, RZ, P1 ;  /* 0x000000ff0a0a7208 */ /* 0x000fe40000800000 */
[----:B------:R-:W-:Y:S01]  /*12a0*/  FSEL R11, R11, RZ, P0 ;  /* 0x000000ff0b0b7208 */ /* 0x000fe20000000000 */
[----:B------:R-:W-:Y:S04]  /*12b0*/  STG.E.128 desc[UR4][R2.64], R4 ;  /* 0x0000000402007986 */ /* 0x000fe8000c101d04 */
[----:B------:R-:W-:Y:S01]  /*12c0*/  STG.E.128 desc[UR4][R2.64+0x800], R8 ;  /* 0x0008000802007986 */ /* 0x000fe2000c101d04 */
[----:B------:R-:W-:Y:S05]  /*12d0*/  EXIT ;  /* 0x000000000000794d */ /* 0x000fea0003800000 */
.L_x_0:
[----:B------:R-:W-:-:S00]  /*12e0*/  BRA `(.L_x_0) ;  /* 0xfffffffc00fc7947 */ /* 0x000fc0000383ffff */
[----:B------:R-:W-:-:S00]  /*12f0*/  NOP ;  /* 0x0000000000007918 */ /* 0x000fc00000000000 */
        /* <DEDUP_REMOVED lines=8> */
.L_x_1:


//--------------------- .nv.global.init           --------------------------
	.section	.nv.global.init,"aw",@progbits
.nv.global.init:
	.type		_$_str,@object
	.size		_$_str,(_$_str_$_2 - _$_str)
_$_str:
        /*0000*/ 	.byte	0x5f, 0x5f, 0x43, 0x55, 0x44, 0x41, 0x5f, 0x46, 0x54, 0x5a, 0x00
	.type		_$_str_$_2,@object
	.size		_$_str_$_2,(.L_1 - _$_str_$_2)
_$_str_$_2:
        /*000b*/ 	.byte	0x5f, 0x5f, 0x43, 0x55, 0x44, 0x41, 0x5f, 0x50, 0x52, 0x45, 0x43, 0x5f, 0x53, 0x51, 0x52, 0x54
        /*001b*/ 	.byte	0x00
.L_1:


//--------------------- .nv.constant0.triton_poi_fused__native_batch_norm_legit_no_training_add_relu_27 --------------------------
	.section	.nv.constant0.triton_poi_fused__native_batch_norm_legit_no_training_add_relu_27,"a",@progbits
	.sectionflags	@""
	.align	4
.nv.constant0.triton_poi_fused__native_batch_norm_legit_no_training_add_relu_27:
	.zero		620
